//
// Generated by NVIDIA NVVM Compiler
//
// Compiler Build ID: CL-36424714
// Cuda compilation tools, release 13.0, V13.0.88
// Based on NVVM 20.0.0
//

.version 9.0
.target sm_100
.address_size 64

	// .globl	_Z9kernelAddv

.visible .entry _Z9kernelAddv()
{


	ret;

}
	// .globl	_Z10kernelMultv
.visible .entry _Z10kernelMultv()
{


	ret;

}


// ===== COMPILED SASS (sm_100) =====

	.target	sm_100

	.elftype	@"ET_EXEC"


//--------------------- .note.nv.tkinfo           --------------------------
	.section	.note.nv.tkinfo,"",@"SHT_NOTE"
	.sectionflags	@"SHF_NOTE_NV_TKINFO"
	.tkinfo
        /*0018*/ 	.word	0x00000002
        /*0030*/ 	.string	""
        /*0030*/ 	.string	"ptxas"
        /*0030*/ 	.string	"Cuda compilation tools, release 13.0, V13.0.88"
        /*0030*/ 	.string	"Build cuda_13.0.r13.0/compiler.36424714_0"
        /*0030*/ 	.string	"-arch sm_100 -m 64 "



//--------------------- .note.nv.cuinfo           --------------------------
	.section	.note.nv.cuinfo,"",@"SHT_NOTE"
	.sectionflags	@"SHF_NOTE_NV_CUINFO"
        /*0018*/ 	.short	0x0002
        /*001a*/ 	.short	0x0064
        /*001c*/ 	.short	0x0082
	.zero		2


//--------------------- .nv.info                  --------------------------
	.section	.nv.info,"",@"SHT_CUDA_INFO"
	.align	4


	//----- nvinfo : EIATTR_REGCOUNT
	.align		4
        /*0000*/ 	.byte	0x04, 0x2f
        /*0002*/ 	.short	(.L_1 - .L_0)
	.align		4
.L_0:
        /*0004*/ 	.word	index@(_Z9kernelAddv)
        /*0008*/ 	.word	0x00000004


	//----- nvinfo : EIATTR_FRAME_SIZE
	.align		4
.L_1:
        /*000c*/ 	.byte	0x04, 0x11
        /*000e*/ 	.short	(.L_3 - .L_2)
	.align		4
.L_2:
        /*0010*/ 	.word	index@(_Z9kernelAddv)
        /*0014*/ 	.word	0x00000000


	//----- nvinfo : EIATTR_REGCOUNT
	.align		4
.L_3:
        /*0018*/ 	.byte	0x04, 0x2f
        /*001a*/ 	.short	(.L_5 - .L_4)
	.align		4
.L_4:
        /*001c*/ 	.word	index@(_Z10kernelMultv)
        /*0020*/ 	.word	0x00000004


	//----- nvinfo : EIATTR_FRAME_SIZE
	.align		4
.L_5:
        /*0024*/ 	.byte	0x04, 0x11
        /*0026*/ 	.short	(.L_7 - .L_6)
	.align		4
.L_6:
        /*0028*/ 	.word	index@(_Z10kernelMultv)
        /*002c*/ 	.word	0x00000000


	//----- nvinfo : EIATTR_MIN_STACK_SIZE
	.align		4
.L_7:
        /*0030*/ 	.byte	0x04, 0x12
        /*0032*/ 	.short	(.L_9 - .L_8)
	.align		4
.L_8:
        /*0034*/ 	.word	index@(_Z10kernelMultv)
        /*0038*/ 	.word	0x00000000


	//----- nvinfo : EIATTR_MIN_STACK_SIZE
	.align		4
.L_9:
        /*003c*/ 	.byte	0x04, 0x12
        /*003e*/ 	.short	(.L_11 - .L_10)
	.align		4
.L_10:
        /*0040*/ 	.word	index@(_Z9kernelAddv)
        /*0044*/ 	.word	0x00000000
.L_11:


//--------------------- .nv.compat                --------------------------
	.section	.nv.compat,"",@"SHT_CUDA_COMPAT_INFO"
	.align	4
        /*0000*/ 	.byte	0x02, 0x09, 0x00, 0x00, 0x02, 0x02, 0x01, 0x00, 0x02, 0x05, 0x05, 0x00, 0x03, 0x07, 0x01, 0x01
        /*0010*/ 	.byte	0x02, 0x03, 0x00, 0x00, 0x02, 0x06, 0x01, 0x00, 0x04, 0x0b, 0x08, 0x00, 0x09, 0x00, 0x00, 0x00
        /*0020*/ 	.byte	0x00, 0x00, 0x00, 0x00


//--------------------- .nv.info._Z10kernelMultv  --------------------------
	.section	.nv.info._Z10kernelMultv,"",@"SHT_CUDA_INFO"
	.sectionflags	@""
	.align	4


	//----- nvinfo : EIATTR_CUDA_API_VERSION
	.align		4
        /*0000*/ 	.byte	0x04, 0x37
        /*0002*/ 	.short	(.L_13 - .L_12)
.L_12:
        /*0004*/ 	.word	0x00000082


	//----- nvinfo : EIATTR_SPARSE_MMA_MASK
	.align		4
.L_13:
        /*0008*/ 	.byte	0x03, 0x50
        /*000a*/ 	.short	0x0000


	//----- nvinfo : EIATTR_MAXREG_COUNT
	.align		4
        /*000c*/ 	.byte	0x03, 0x1b
        /*000e*/ 	.short	0x00ff


	//----- nvinfo : EIATTR_MERCURY_ISA_VERSION
	.align		4
        /*0010*/ 	.byte	0x03, 0x5f
        /*0012*/ 	.short	0x0101


	//----- nvinfo : EIATTR_VRC_CTA_INIT_COUNT
	.align		4
        /*0014*/ 	.byte	0x02, 0x4a
	.zero		1
	.zero		1


	//----- nvinfo : EIATTR_EXIT_INSTR_OFFSETS
	.align		4
        /*0018*/ 	.byte	0x04, 0x1c
        /*001a*/ 	.short	(.L_15 - .L_14)


	//   ....[0]....
.L_14:
        /*001c*/ 	.word	0x00000010


	//----- nvinfo : EIATTR_SW_WAR
	.align		4
.L_15:
        /*0020*/ 	.byte	0x04, 0x36
        /*0022*/ 	.short	(.L_17 - .L_16)
.L_16:
        /*0024*/ 	.word	0x00000008
.L_17:


//--------------------- .nv.info._Z9kernelAddv    --------------------------
	.section	.nv.info._Z9kernelAddv,"",@"SHT_CUDA_INFO"
	.sectionflags	@""
	.align	4


	//----- nvinfo : EIATTR_CUDA_API_VERSION
	.align		4
        /*0000*/ 	.byte	0x04, 0x37
        /*0002*/ 	.short	(.L_19 - .L_18)
.L_18:
        /*0004*/ 	.word	0x00000082


	//----- nvinfo : EIATTR_SPARSE_MMA_MASK
	.align		4
.L_19:
        /*0008*/ 	.byte	0x03, 0x50
        /*000a*/ 	.short	0x0000


	//----- nvinfo : EIATTR_MAXREG_COUNT
	.align		4
        /*000c*/ 	.byte	0x03, 0x1b
        /*000e*/ 	.short	0x00ff


	//----- nvinfo : EIATTR_MERCURY_ISA_VERSION
	.align		4
        /*0010*/ 	.byte	0x03, 0x5f
        /*0012*/ 	.short	0x0101


	//----- nvinfo : EIATTR_VRC_CTA_INIT_COUNT
	.align		4
        /*0014*/ 	.byte	0x02, 0x4a
	.zero		1
	.zero		1


	//----- nvinfo : EIATTR_EXIT_INSTR_OFFSETS
	.align		4
        /*0018*/ 	.byte	0x04, 0x1c
        /*001a*/ 	.short	(.L_21 - .L_20)


	//   ....[0]....
.L_20:
        /*001c*/ 	.word	0x00000010


	//----- nvinfo : EIATTR_SW_WAR
	.align		4
.L_21:
        /*0020*/ 	.byte	0x04, 0x36
        /*0022*/ 	.short	(.L_23 - .L_22)
.L_22:
        /*0024*/ 	.word	0x00000008
.L_23:


//--------------------- .nv.callgraph             --------------------------
	.section	.nv.callgraph,"",@"SHT_CUDA_CALLGRAPH"
	.align	4
	.sectionentsize	8
	.align		4
        /*0000*/ 	.word	0x00000000
	.align		4
        /*0004*/ 	.word	0xffffffff
	.align		4
        /*0008*/ 	.word	0x00000000
	.align		4
        /*000c*/ 	.word	0xfffffffe
	.align		4
        /*0010*/ 	.word	0x00000000
	.align		4
        /*0014*/ 	.word	0xfffffffd
	.align		4
        /*0018*/ 	.word	0x00000000
	.align		4
        /*001c*/ 	.word	0xfffffffc


//--------------------- .text._Z10kernelMultv     --------------------------
	.section	.text._Z10kernelMultv,"ax",@progbits
	.align	128
        .global         _Z10kernelMultv
        .type           _Z10kernelMultv,@function
        .size           _Z10kernelMultv,(.L_x_2 - _Z10kernelMultv)
        .other          _Z10kernelMultv,@"STO_CUDA_ENTRY STV_DEFAULT"
_Z10kernelMultv:
.text._Z10kernelMultv:
[----:B------:R-:W-:Y:S01]  /*0000*/  LDC R1, c[0x0][0x37c] ;  /* 0x0000df00ff017b82 */ /* 0x000fe20000000800 */
[----:B------:R-:W-:Y:S05]  /*0010*/  EXIT ;  /* 0x000000000000794d */ /* 0x000fea0003800000 */
.L_x_0:
[----:B------:R-:W-:-:S00]  /*0020*/  BRA `(.L_x_0) ;  /* 0xfffffffc00fc7947 */ /* 0x000fc0000383ffff */
[----:B------:R-:W-:-:S00]  /*0030*/  NOP ;  /* 0x0000000000007918 */ /* 0x000fc00000000000 */
        /* <DEDUP_REMOVED lines=12> */
.L_x_2:


//--------------------- .text._Z9kernelAddv       --------------------------
	.section	.text._Z9kernelAddv,"ax",@progbits
	.align	128
        .global         _Z9kernelAddv
        .type           _Z9kernelAddv,@function
        .size           _Z9kernelAddv,(.L_x_3 - _Z9kernelAddv)
        .other          _Z9kernelAddv,@"STO_CUDA_ENTRY STV_DEFAULT"
_Z9kernelAddv:
.text._Z9kernelAddv:
[----:B------:R-:W-:Y:S01]  /*0000*/  LDC R1, c[0x0][0x37c] ;  /* 0x0000df00ff017b82 */ /* 0x000fe20000000800 */
[----:B------:R-:W-:Y:S05]  /*0010*/  EXIT ;  /* 0x000000000000794d */ /* 0x000fea0003800000 */
.L_x_1:
        /* <DEDUP_REMOVED lines=14> */
.L_x_3:


//--------------------- .nv.shared.reserved.0     --------------------------
	.section	.nv.shared.reserved.0,"aw",@nobits
	.weak		__nv_reservedSMEM_offset_0_alias
	.size		__nv_reservedSMEM_offset_0_alias, 0, 64
	.other		__nv_reservedSMEM_offset_0_alias,@"STO_CUDA_RESERVED_SHARED STV_DEFAULT"
__nv_reservedSMEM_offset_0_alias:
	.zero		0
	.zero		64


//--------------------- .nv.constant0._Z10kernelMultv --------------------------
	.section	.nv.constant0._Z10kernelMultv,"a",@progbits
	.sectionflags	@""
	.align	4
.nv.constant0._Z10kernelMultv:
	.zero		896


//--------------------- .nv.constant0._Z9kernelAddv --------------------------
	.section	.nv.constant0._Z9kernelAddv,"a",@progbits
	.sectionflags	@""
	.align	4
.nv.constant0._Z9kernelAddv:
	.zero		896


//--------------------- SYMBOLS --------------------------

	.type		.nv.reservedSmem.offset0,@object
	.size		.nv.reservedSmem.offset0,0x4
